//
// Generated by NVIDIA NVVM Compiler
//
// Compiler Build ID: CL-36424714
// Cuda compilation tools, release 13.0, V13.0.88
// Based on NVVM 20.0.0
//

.version 9.0
.target sm_100
.address_size 64

	// .globl	_Z9operationPfS_

.visible .entry _Z9operationPfS_(
	.param .u64 .ptr .align 1 _Z9operationPfS__param_0,
	.param .u64 .ptr .align 1 _Z9operationPfS__param_1
)
{
	.reg .b32 	%r<2>;
	.reg .b32 	%f<3>;
	.reg .b64 	%rd<8>;

	ld.param.u64 	%rd1, [_Z9operationPfS__param_0];
	ld.param.u64 	%rd2, [_Z9operationPfS__param_1];
	cvta.to.global.u64 	%rd3, %rd2;
	cvta.to.global.u64 	%rd4, %rd1;
	mov.u32 	%r1, %tid.x;
	mul.wide.u32 	%rd5, %r1, 4;
	add.s64 	%rd6, %rd4, %rd5;
	ld.global.f32 	%f1, [%rd6];
	mul.f32 	%f2, %f1, %f1;
	add.s64 	%rd7, %rd3, %rd5;
	st.global.f32 	[%rd7], %f2;
	ret;

}
	// .globl	_Z21genIntSequentialArrayPf
.visible .entry _Z21genIntSequentialArrayPf(
	.param .u64 .ptr .align 1 _Z21genIntSequentialArrayPf_param_0
)
{
	.reg .b32 	%r<2>;
	.reg .b32 	%f<2>;
	.reg .b64 	%rd<5>;

	ld.param.u64 	%rd1, [_Z21genIntSequentialArrayPf_param_0];
	cvta.to.global.u64 	%rd2, %rd1;
	mov.u32 	%r1, %tid.x;
	cvt.rn.f32.u32 	%f1, %r1;
	mul.wide.u32 	%rd3, %r1, 4;
	add.s64 	%rd4, %rd2, %rd3;
	st.global.f32 	[%rd4], %f1;
	ret;

}


// ===== COMPILED SASS (sm_100) =====

	.target	sm_100

	.elftype	@"ET_EXEC"


//--------------------- .note.nv.tkinfo           --------------------------
	.section	.note.nv.tkinfo,"",@"SHT_NOTE"
	.sectionflags	@"SHF_NOTE_NV_TKINFO"
	.tkinfo
        /*0018*/ 	.word	0x00000002
        /*0030*/ 	.string	""
        /*0030*/ 	.string	"ptxas"
        /*0030*/ 	.string	"Cuda compilation tools, release 13.0, V13.0.88"
        /*0030*/ 	.string	"Build cuda_13.0.r13.0/compiler.36424714_0"
        /*0030*/ 	.string	"-arch sm_100 -m 64 "



//--------------------- .note.nv.cuinfo           --------------------------
	.section	.note.nv.cuinfo,"",@"SHT_NOTE"
	.sectionflags	@"SHF_NOTE_NV_CUINFO"
        /*0018*/ 	.short	0x0002
        /*001a*/ 	.short	0x0064
        /*001c*/ 	.short	0x0082
	.zero		2


//--------------------- .nv.info                  --------------------------
	.section	.nv.info,"",@"SHT_CUDA_INFO"
	.align	4


	//----- nvinfo : EIATTR_REGCOUNT
	.align		4
        /*0000*/ 	.byte	0x04, 0x2f
        /*0002*/ 	.short	(.L_1 - .L_0)
	.align		4
.L_0:
        /*0004*/ 	.word	index@(_Z9operationPfS_)
        /*0008*/ 	.word	0x0000000a


	//----- nvinfo : EIATTR_FRAME_SIZE
	.align		4
.L_1:
        /*000c*/ 	.byte	0x04, 0x11
        /*000e*/ 	.short	(.L_3 - .L_2)
	.align		4
.L_2:
        /*0010*/ 	.word	index@(_Z9operationPfS_)
        /*0014*/ 	.word	0x00000000


	//----- nvinfo : EIATTR_REGCOUNT
	.align		4
.L_3:
        /*0018*/ 	.byte	0x04, 0x2f
        /*001a*/ 	.short	(.L_5 - .L_4)
	.align		4
.L_4:
        /*001c*/ 	.word	index@(_Z21genIntSequentialArrayPf)
        /*0020*/ 	.word	0x00000008


	//----- nvinfo : EIATTR_FRAME_SIZE
	.align		4
.L_5:
        /*0024*/ 	.byte	0x04, 0x11
        /*0026*/ 	.short	(.L_7 - .L_6)
	.align		4
.L_6:
        /*0028*/ 	.word	index@(_Z21genIntSequentialArrayPf)
        /*002c*/ 	.word	0x00000000


	//----- nvinfo : EIATTR_MIN_STACK_SIZE
	.align		4
.L_7:
        /*0030*/ 	.byte	0x04, 0x12
        /*0032*/ 	.short	(.L_9 - .L_8)
	.align		4
.L_8:
        /*0034*/ 	.word	index@(_Z21genIntSequentialArrayPf)
        /*0038*/ 	.word	0x00000000


	//----- nvinfo : EIATTR_MIN_STACK_SIZE
	.align		4
.L_9:
        /*003c*/ 	.byte	0x04, 0x12
        /*003e*/ 	.short	(.L_11 - .L_10)
	.align		4
.L_10:
        /*0040*/ 	.word	index@(_Z9operationPfS_)
        /*0044*/ 	.word	0x00000000
.L_11:


//--------------------- .nv.compat                --------------------------
	.section	.nv.compat,"",@"SHT_CUDA_COMPAT_INFO"
	.align	4
        /*0000*/ 	.byte	0x02, 0x09, 0x00, 0x00, 0x02, 0x02, 0x01, 0x00, 0x02, 0x05, 0x05, 0x00, 0x03, 0x07, 0x01, 0x01
        /*0010*/ 	.byte	0x02, 0x03, 0x00, 0x00, 0x02, 0x06, 0x01, 0x00, 0x04, 0x0b, 0x08, 0x00, 0x09, 0x00, 0x00, 0x00
        /*0020*/ 	.byte	0x00, 0x00, 0x00, 0x00


//--------------------- .nv.info._Z21genIntSequentialArrayPf --------------------------
	.section	.nv.info._Z21genIntSequentialArrayPf,"",@"SHT_CUDA_INFO"
	.sectionflags	@""
	.align	4


	//----- nvinfo : EIATTR_CUDA_API_VERSION
	.align		4
        /*0000*/ 	.byte	0x04, 0x37
        /*0002*/ 	.short	(.L_13 - .L_12)
.L_12:
        /*0004*/ 	.word	0x00000082


	//----- nvinfo : EIATTR_KPARAM_INFO
	.align		4
.L_13:
        /*0008*/ 	.byte	0x04, 0x17
        /*000a*/ 	.short	(.L_15 - .L_14)
.L_14:
        /*000c*/ 	.word	0x00000000
        /*0010*/ 	.short	0x0000
        /*0012*/ 	.short	0x0000
        /*0014*/ 	.byte	0x00, 0xf5, 0x21, 0x00


	//----- nvinfo : EIATTR_SPARSE_MMA_MASK
	.align		4
.L_15:
        /*0018*/ 	.byte	0x03, 0x50
        /*001a*/ 	.short	0x0000


	//----- nvinfo : EIATTR_MAXREG_COUNT
	.align		4
        /*001c*/ 	.byte	0x03, 0x1b
        /*001e*/ 	.short	0x00ff


	//----- nvinfo : EIATTR_MERCURY_ISA_VERSION
	.align		4
        /*0020*/ 	.byte	0x03, 0x5f
        /*0022*/ 	.short	0x0101


	//----- nvinfo : EIATTR_VRC_CTA_INIT_COUNT
	.align		4
        /*0024*/ 	.byte	0x02, 0x4a
	.zero		1
	.zero		1


	//----- nvinfo : EIATTR_EXIT_INSTR_OFFSETS
	.align		4
        /*0028*/ 	.byte	0x04, 0x1c
        /*002a*/ 	.short	(.L_17 - .L_16)


	//   ....[0]....
.L_16:
        /*002c*/ 	.word	0x00000070


	//----- nvinfo : EIATTR_CBANK_PARAM_SIZE
	.align		4
.L_17:
        /*0030*/ 	.byte	0x03, 0x19
        /*0032*/ 	.short	0x0008


	//----- nvinfo : EIATTR_PARAM_CBANK
	.align		4
        /*0034*/ 	.byte	0x04, 0x0a
        /*0036*/ 	.short	(.L_19 - .L_18)
	.align		4
.L_18:
        /*0038*/ 	.word	index@(.nv.constant0._Z21genIntSequentialArrayPf)
        /*003c*/ 	.short	0x0380
        /*003e*/ 	.short	0x0008


	//----- nvinfo : EIATTR_SW_WAR
	.align		4
.L_19:
        /*0040*/ 	.byte	0x04, 0x36
        /*0042*/ 	.short	(.L_21 - .L_20)
.L_20:
        /*0044*/ 	.word	0x00000008
.L_21:


//--------------------- .nv.info._Z9operationPfS_ --------------------------
	.section	.nv.info._Z9operationPfS_,"",@"SHT_CUDA_INFO"
	.sectionflags	@""
	.align	4


	//----- nvinfo : EIATTR_CUDA_API_VERSION
	.align		4
        /*0000*/ 	.byte	0x04, 0x37
        /*0002*/ 	.short	(.L_23 - .L_22)
.L_22:
        /*0004*/ 	.word	0x00000082


	//----- nvinfo : EIATTR_KPARAM_INFO
	.align		4
.L_23:
        /*0008*/ 	.byte	0x04, 0x17
        /*000a*/ 	.short	(.L_25 - .L_24)
.L_24:
        /*000c*/ 	.word	0x00000000
        /*0010*/ 	.short	0x0001
        /*0012*/ 	.short	0x0008
        /*0014*/ 	.byte	0x00, 0xf5, 0x21, 0x00


	//----- nvinfo : EIATTR_KPARAM_INFO
	.align		4
.L_25:
        /*0018*/ 	.byte	0x04, 0x17
        /*001a*/ 	.short	(.L_27 - .L_26)
.L_26:
        /*001c*/ 	.word	0x00000000
        /*0020*/ 	.short	0x0000
        /*0022*/ 	.short	0x0000
        /*0024*/ 	.byte	0x00, 0xf5, 0x21, 0x00


	//----- nvinfo : EIATTR_SPARSE_MMA_MASK
	.align		4
.L_27:
        /*0028*/ 	.byte	0x03, 0x50
        /*002a*/ 	.short	0x0000


	//----- nvinfo : EIATTR_MAXREG_COUNT
	.align		4
        /*002c*/ 	.byte	0x03, 0x1b
        /*002e*/ 	.short	0x00ff


	//----- nvinfo : EIATTR_MERCURY_ISA_VERSION
	.align		4
        /*0030*/ 	.byte	0x03, 0x5f
        /*0032*/ 	.short	0x0101


	//----- nvinfo : EIATTR_VRC_CTA_INIT_COUNT
	.align		4
        /*0034*/ 	.byte	0x02, 0x4a
	.zero		1
	.zero		1


	//----- nvinfo : EIATTR_EXIT_INSTR_OFFSETS
	.align		4
        /*0038*/ 	.byte	0x04, 0x1c
        /*003a*/ 	.short	(.L_29 - .L_28)


	//   ....[0]....
.L_28:
        /*003c*/ 	.word	0x000000a0


	//----- nvinfo : EIATTR_CBANK_PARAM_SIZE
	.align		4
.L_29:
        /*0040*/ 	.byte	0x03, 0x19
        /*0042*/ 	.short	0x0010


	//----- nvinfo : EIATTR_PARAM_CBANK
	.align		4
        /*0044*/ 	.byte	0x04, 0x0a
        /*0046*/ 	.short	(.L_31 - .L_30)
	.align		4
.L_30:
        /*0048*/ 	.word	index@(.nv.constant0._Z9operationPfS_)
        /*004c*/ 	.short	0x0380
        /*004e*/ 	.short	0x0010


	//----- nvinfo : EIATTR_SW_WAR
	.align		4
.L_31:
        /*0050*/ 	.byte	0x04, 0x36
        /*0052*/ 	.short	(.L_33 - .L_32)
.L_32:
        /*0054*/ 	.word	0x00000008
.L_33:


//--------------------- .nv.callgraph             --------------------------
	.section	.nv.callgraph,"",@"SHT_CUDA_CALLGRAPH"
	.align	4
	.sectionentsize	8
	.align		4
        /*0000*/ 	.word	0x00000000
	.align		4
        /*0004*/ 	.word	0xffffffff
	.align		4
        /*0008*/ 	.word	0x00000000
	.align		4
        /*000c*/ 	.word	0xfffffffe
	.align		4
        /*0010*/ 	.word	0x00000000
	.align		4
        /*0014*/ 	.word	0xfffffffd
	.align		4
        /*0018*/ 	.word	0x00000000
	.align		4
        /*001c*/ 	.word	0xfffffffc


//--------------------- .text._Z21genIntSequentialArrayPf --------------------------
	.section	.text._Z21genIntSequentialArrayPf,"ax",@progbits
	.align	128
        .global         _Z21genIntSequentialArrayPf
        .type           _Z21genIntSequentialArrayPf,@function
        .size           _Z21genIntSequentialArrayPf,(.L_x_2 - _Z21genIntSequentialArrayPf)
        .other          _Z21genIntSequentialArrayPf,@"STO_CUDA_ENTRY STV_DEFAULT"
_Z21genIntSequentialArrayPf:
.text._Z21genIntSequentialArrayPf:
[----:B------:R-:W-:Y:S01]  /*0000*/  LDC R1, c[0x0][0x37c] ;  /* 0x0000df00ff017b82 */ /* 0x000fe20000000800 */
[----:B------:R-:W0:Y:S07]  /*0010*/  S2R R5, SR_TID.X ;  /* 0x0000000000057919 */ /* 0x000e2e0000002100 */
[----:B------:R-:W0:Y:S01]  /*0020*/  LDC.64 R2, c[0x0][0x380] ;  /* 0x0000e000ff027b82 */ /* 0x000e220000000a00 */
[----:B------:R-:W1:Y:S01]  /*0030*/  LDCU.64 UR4, c[0x0][0x358] ;  /* 0x00006b00ff0477ac */ /* 0x000e620008000a00 */
[----:B0-----:R-:W-:Y:S01]  /*0040*/  IMAD.WIDE.U32 R2, R5, 0x4, R2 ;  /* 0x0000000405027825 */ /* 0x001fe200078e0002 */
[----:B------:R-:W-:-:S05]  /*0050*/  I2FP.F32.U32 R5, R5 ;  /* 0x0000000500057245 */ /* 0x000fca0000201000 */
[----:B-1----:R-:W-:Y:S01]  /*0060*/  STG.E desc[UR4][R2.64], R5 ;  /* 0x0000000502007986 */ /* 0x002fe2000c101904 */
[----:B------:R-:W-:Y:S05]  /*0070*/  EXIT ;  /* 0x000000000000794d */ /* 0x000fea0003800000 */
.L_x_0:
[----:B------:R-:W-:-:S00]  /*0080*/  BRA `(.L_x_0) ;  /* 0xfffffffc00fc7947 */ /* 0x000fc0000383ffff */
[----:B------:R-:W-:-:S00]  /*0090*/  NOP ;  /* 0x0000000000007918 */ /* 0x000fc00000000000 */
        /* <DEDUP_REMOVED lines=14> */
.L_x_2:


//--------------------- .text._Z9operationPfS_    --------------------------
	.section	.text._Z9operationPfS_,"ax",@progbits
	.align	128
        .global         _Z9operationPfS_
        .type           _Z9operationPfS_,@function
        .size           _Z9operationPfS_,(.L_x_3 - _Z9operationPfS_)
        .other          _Z9operationPfS_,@"STO_CUDA_ENTRY STV_DEFAULT"
_Z9operationPfS_:
.text._Z9operationPfS_:
[----:B------:R-:W-:Y:S01]  /*0000*/  LDC R1, c[0x0][0x37c] ;  /* 0x0000df00ff017b82 */ /* 0x000fe20000000800 */
[----:B------:R-:W0:Y:S07]  /*0010*/  S2R R7, SR_TID.X ;  /* 0x0000000000077919 */ /* 0x000e2e0000002100 */
[----:B------:R-:W0:Y:S01]  /*0020*/  LDC.64 R2, c[0x0][0x380] ;  /* 0x0000e000ff027b82 */ /* 0x000e220000000a00 */
[----:B------:R-:W1:Y:S07]  /*0030*/  LDCU.64 UR4, c[0x0][0x358] ;  /* 0x00006b00ff0477ac */ /* 0x000e6e0008000a00 */
[----:B------:R-:W2:Y:S01]  /*0040*/  LDC.64 R4, c[0x0][0x388] ;  /* 0x0000e200ff047b82 */ /* 0x000ea20000000a00 */
[----:B0-----:R-:W-:-:S06]  /*0050*/  IMAD.WIDE.U32 R2, R7, 0x4, R2 ;  /* 0x0000000407027825 */ /* 0x001fcc00078e0002 */
[----:B-1----:R-:W3:Y:S01]  /*0060*/  LDG.E R2, desc[UR4][R2.64] ;  /* 0x0000000402027981 */ /* 0x002ee2000c1e1900 */
[----:B--2---:R-:W-:-:S04]  /*0070*/  IMAD.WIDE.U32 R4, R7, 0x4, R4 ;  /* 0x0000000407047825 */ /* 0x004fc800078e0004 */
[----:B---3--:R-:W-:-:S05]  /*0080*/  FMUL R7, R2, R2 ;  /* 0x0000000202077220 */ /* 0x008fca0000400000 */
[----:B------:R-:W-:Y:S01]  /*0090*/  STG.E desc[UR4][R4.64], R7 ;  /* 0x0000000704007986 */ /* 0x000fe2000c101904 */
[----:B------:R-:W-:Y:S05]  /*00a0*/  EXIT ;  /* 0x000000000000794d */ /* 0x000fea0003800000 */
.L_x_1:
        /* <DEDUP_REMOVED lines=13> */
.L_x_3:


//--------------------- .nv.shared.reserved.0     --------------------------
	.section	.nv.shared.reserved.0,"aw",@nobits
	.weak		__nv_reservedSMEM_offset_0_alias
	.size		__nv_reservedSMEM_offset_0_alias, 0, 64
	.other		__nv_reservedSMEM_offset_0_alias,@"STO_CUDA_RESERVED_SHARED STV_DEFAULT"
__nv_reservedSMEM_offset_0_alias:
	.zero		0
	.zero		64


//--------------------- .nv.constant0._Z21genIntSequentialArrayPf --------------------------
	.section	.nv.constant0._Z21genIntSequentialArrayPf,"a",@progbits
	.sectionflags	@""
	.align	4
.nv.constant0._Z21genIntSequentialArrayPf:
	.zero		904


//--------------------- .nv.constant0._Z9operationPfS_ --------------------------
	.section	.nv.constant0._Z9operationPfS_,"a",@progbits
	.sectionflags	@""
	.align	4
.nv.constant0._Z9operationPfS_:
	.zero		912


//--------------------- SYMBOLS --------------------------

	.type		.nv.reservedSmem.offset0,@object
	.size		.nv.reservedSmem.offset0,0x4
